	.headerflags	@"EF_CUDA_TEXMODE_UNIFIED EF_CUDA_64BIT_ADDRESS EF_CUDA_ACCELERATORS EF_CUDA_SM90 EF_CUDA_VIRTUAL_SM(EF_CUDA_SM90)"
	.elftype	@"ET_EXEC"


//--------------------- .nv.info                  --------------------------
	.section	.nv.info,"",@"SHT_CUDA_INFO"
	.align	4


	//----- nvinfo : EIATTR_REGCOUNT
	.align		4
        /*0000*/ 	.byte	0x04, 0x2f
        /*0002*/ 	.short	(.L_1 - .L_0)
	.align		4
.L_0:
        /*0004*/ 	.word	index@(triton_poi_fused_mul_0)
        /*0008*/ 	.word	0x0000000a


	//----- nvinfo : EIATTR_MIN_STACK_SIZE
	.align		4
.L_1:
        /*000c*/ 	.byte	0x04, 0x12
        /*000e*/ 	.short	(.L_3 - .L_2)
	.align		4
.L_2:
        /*0010*/ 	.word	index@(triton_poi_fused_mul_0)
        /*0014*/ 	.word	0x00000000


	//----- nvinfo : EIATTR_FRAME_SIZE
	.align		4
.L_3:
        /*0018*/ 	.byte	0x04, 0x11
        /*001a*/ 	.short	(.L_5 - .L_4)
	.align		4
.L_4:
        /*001c*/ 	.word	index@(triton_poi_fused_mul_0)
        /*0020*/ 	.word	0x00000000


	//----- nvinfo : EIATTR_MIN_STACK_SIZE
	.align		4
.L_5:
        /*0024*/ 	.byte	0x04, 0x12
        /*0026*/ 	.short	(.L_7 - .L_6)
	.align		4
.L_6:
        /*0028*/ 	.word	index@(triton_poi_fused_mul_0)
        /*002c*/ 	.word	0x00000000
.L_7:


//--------------------- .nv.info.triton_poi_fused_mul_0 --------------------------
	.section	.nv.info.triton_poi_fused_mul_0,"",@"SHT_CUDA_INFO"
	.sectionflags	@""
	.align	4


	//----- nvinfo : EIATTR_CUDA_API_VERSION
	.align		4
        /*0000*/ 	.byte	0x04, 0x37
        /*0002*/ 	.short	(.L_9 - .L_8)
.L_8:
        /*0004*/ 	.word	0x0000007c


	//----- nvinfo : EIATTR_KPARAM_INFO
	.align		4
.L_9:
        /*0008*/ 	.byte	0x04, 0x17
        /*000a*/ 	.short	(.L_11 - .L_10)
.L_10:
        /*000c*/ 	.word	0x00000000
        /*0010*/ 	.short	0x0003
        /*0012*/ 	.short	0x0018
        /*0014*/ 	.byte	0x00, 0xf0, 0x11, 0x00


	//----- nvinfo : EIATTR_KPARAM_INFO
	.align		4
.L_11:
        /*0018*/ 	.byte	0x04, 0x17
        /*001a*/ 	.short	(.L_13 - .L_12)
.L_12:
        /*001c*/ 	.word	0x00000000
        /*0020*/ 	.short	0x0002
        /*0022*/ 	.short	0x0010
        /*0024*/ 	.byte	0x00, 0xf4, 0x21, 0x00


	//----- nvinfo : EIATTR_KPARAM_INFO
	.align		4
.L_13:
        /*0028*/ 	.byte	0x04, 0x17
        /*002a*/ 	.short	(.L_15 - .L_14)
.L_14:
        /*002c*/ 	.word	0x00000000
        /*0030*/ 	.short	0x0001
        /*0032*/ 	.short	0x0008
        /*0034*/ 	.byte	0x00, 0xf0, 0x11, 0x00


	//----- nvinfo : EIATTR_KPARAM_INFO
	.align		4
.L_15:
        /*0038*/ 	.byte	0x04, 0x17
        /*003a*/ 	.short	(.L_17 - .L_16)
.L_16:
        /*003c*/ 	.word	0x00000000
        /*0040*/ 	.short	0x0000
        /*0042*/ 	.short	0x0000
        /*0044*/ 	.byte	0x00, 0xf4, 0x21, 0x00


	//----- nvinfo : EIATTR_SPARSE_MMA_MASK
	.align		4
.L_17:
        /*0048*/ 	.byte	0x03, 0x50
        /*004a*/ 	.short	0x0000


	//----- nvinfo : EIATTR_MAXREG_COUNT
	.align		4
        /*004c*/ 	.byte	0x03, 0x1b
        /*004e*/ 	.short	0x00ff


	//----- nvinfo : EIATTR_EXIT_INSTR_OFFSETS
	.align		4
        /*0050*/ 	.byte	0x04, 0x1c
        /*0052*/ 	.short	(.L_19 - .L_18)


	//   ....[0]....
.L_18:
        /*0054*/ 	.word	0x00000120


	//   ....[1]....
        /*0058*/ 	.word	0x00000140


	//----- nvinfo : EIATTR_REQNTID
	.align		4
.L_19:
        /*005c*/ 	.byte	0x04, 0x10
        /*005e*/ 	.short	(.L_21 - .L_20)
.L_20:
        /*0060*/ 	.word	0x00000080
        /*0064*/ 	.word	0x00000001
        /*0068*/ 	.word	0x00000001


	//----- nvinfo : EIATTR_CRS_STACK_SIZE
	.align		4
.L_21:
        /*006c*/ 	.byte	0x04, 0x1e
        /*006e*/ 	.short	(.L_23 - .L_22)
.L_22:
        /*0070*/ 	.word	0x00000000


	//----- nvinfo : EIATTR_CBANK_PARAM_SIZE
	.align		4
.L_23:
        /*0074*/ 	.byte	0x03, 0x19
        /*0076*/ 	.short	0x001c


	//----- nvinfo : EIATTR_PARAM_CBANK
	.align		4
        /*0078*/ 	.byte	0x04, 0x0a
        /*007a*/ 	.short	(.L_25 - .L_24)
	.align		4
.L_24:
        /*007c*/ 	.word	index@(.nv.constant0.triton_poi_fused_mul_0)
        /*0080*/ 	.short	0x0210
        /*0082*/ 	.short	0x001c


	//----- nvinfo : EIATTR_SW_WAR
	.align		4
.L_25:
        /*0084*/ 	.byte	0x04, 0x36
        /*0086*/ 	.short	(.L_27 - .L_26)
.L_26:
        /*0088*/ 	.word	0x00000008
.L_27:


//--------------------- .nv.callgraph             --------------------------
	.section	.nv.callgraph,"",@"SHT_CUDA_CALLGRAPH"
	.align	4
	.sectionentsize	8
	.align		4
        /*0000*/ 	.word	0x00000000
	.align		4
        /*0004*/ 	.word	0xffffffff
	.align		4
        /*0008*/ 	.word	0x00000000
	.align		4
        /*000c*/ 	.word	0xfffffffe
	.align		4
        /*0010*/ 	.word	0x00000000
	.align		4
        /*0014*/ 	.word	0xfffffffd
	.align		4
        /*0018*/ 	.word	0x00000000
	.align		4
        /*001c*/ 	.word	0xfffffffc


//--------------------- .text.triton_poi_fused_mul_0 --------------------------
	.section	.text.triton_poi_fused_mul_0,"ax",@progbits
	.align	128
        .global         triton_poi_fused_mul_0
        .type           triton_poi_fused_mul_0,@function
        .size           triton_poi_fused_mul_0,(.L_x_3 - triton_poi_fused_mul_0)
        .other          triton_poi_fused_mul_0,@"STO_CUDA_ENTRY STV_DEFAULT"
triton_poi_fused_mul_0:
.text.triton_poi_fused_mul_0:
[----:B------:R-:W0:Y:S02]  /*0000*/  LDC R1, c[0x0][0x28] ;  /* 0x00000a00ff017b82 */ /* 0x000e240000000800 */
[----:B------:R-:W1:Y:S01]  /*0010*/  S2R R0, SR_TID.X ;  /* 0x0000000000007919 */ /* 0x000e620000002100 */
[----:B------:R-:W2:Y:S01]  /*0020*/  LDC.64 R4, c[0x0][0x220] ;  /* 0x00008800ff047b82 */ /* 0x000ea20000000a00 */
[----:B------:R-:W-:Y:S01]  /*0030*/  ULDC.64 UR4, c[0x0][0x208] ;  /* 0x0000820000047ab9 */ /* 0x000fe20000000a00 */
[----:B------:R-:W-:Y:S01]  /*0040*/  BSSY B0, `(.L_x_0) ;  /* 0x000000a000007945 */ /* 0x000fe20003800000 */
[----:B------:R-:W3:Y:S01]  /*0050*/  S2R R7, SR_CTAID.X ;  /* 0x0000000000077919 */ /* 0x000ee20000002500 */
[----:B-1----:R-:W-:-:S04]  /*0060*/  LOP3.LUT R0, R0, 0x7f, RZ, 0xc0, !PT ;  /* 0x0000007f00007812 */ /* 0x002fc800078ec0ff */
[----:B---3--:R-:W-:Y:S01]  /*0070*/  LEA R7, R7, R0, 0x7 ;  /* 0x0000000007077211 */ /* 0x008fe200078e38ff */
[----:B------:R-:W-:-:S03]  /*0080*/  HFMA2.MMA R0, -RZ, RZ, 0, 0 ;  /* 0x00000000ff007435 */ /* 0x000fc600000001ff */
[----:B------:R-:W-:-:S13]  /*0090*/  ISETP.GE.AND P0, PT, R7, 0x100, PT ;  /* 0x000001000700780c */ /* 0x000fda0003f06270 */
[----:B--2---:R-:W-:Y:S05]  /*00a0*/  @P0 BRA `(.L_x_1) ;  /* 0x00000000000c0947 */ /* 0x004fea0003800000 */
[----:B------:R-:W1:Y:S02]  /*00b0*/  LDC.64 R2, c[0x0][0x210] ;  /* 0x00008400ff027b82 */ /* 0x000e640000000a00 */
[----:B-1----:R-:W-:-:S05]  /*00c0*/  IMAD.WIDE R2, R7, 0x4, R2 ;  /* 0x0000000407027825 */ /* 0x002fca00078e0202 */
[----:B------:R1:W5:Y:S02]  /*00d0*/  LDG.E R0, desc[UR4][R2.64] ;  /* 0x0000000402007981 */ /* 0x000364000c1e1900 */
.L_x_1:
[----:B------:R-:W-:Y:S05]  /*00e0*/  BSYNC B0 ;  /* 0x0000000000007941 */ /* 0x000fea0003800000 */
.L_x_0:
[----:B------:R-:W-:Y:S01]  /*00f0*/  ULDC UR6, c[0x0][0x218] ;  /* 0x0000860000067ab9 */ /* 0x000fe20000000800 */
[----:B-1----:R-:W-:-:S04]  /*0100*/  IMAD.WIDE R2, R7, 0x4, R4 ;  /* 0x0000000407027825 */ /* 0x002fc800078e0204 */
[----:B-----5:R-:W-:Y:S01]  /*0110*/  FMUL R5, R0, UR6 ;  /* 0x0000000600057c20 */ /* 0x020fe20008400000 */
[----:B------:R-:W-:Y:S06]  /*0120*/  @P0 EXIT ;  /* 0x000000000000094d */ /* 0x000fec0003800000 */
[----:B------:R-:W-:Y:S01]  /*0130*/  STG.E desc[UR4][R2.64], R5 ;  /* 0x0000000502007986 */ /* 0x000fe2000c101904 */
[----:B------:R-:W-:Y:S05]  /*0140*/  EXIT ;  /* 0x000000000000794d */ /* 0x000fea0003800000 */
.L_x_2:
[----:B------:R-:W-:-:S00]  /*0150*/  BRA `(.L_x_2) ;  /* 0xfffffffc00fc7947 */ /* 0x000fc0000383ffff */
[----:B------:R-:W-:-:S00]  /*0160*/  NOP ;  /* 0x0000000000007918 */ /* 0x000fc00000000000 */
        /* <DEDUP_REMOVED lines=9> */
.L_x_3:


//--------------------- .nv.constant0.triton_poi_fused_mul_0 --------------------------
	.section	.nv.constant0.triton_poi_fused_mul_0,"a",@progbits
	.sectionflags	@""
	.align	4
.nv.constant0.triton_poi_fused_mul_0:
	.zero		556
